//
// Generated by NVIDIA NVVM Compiler
//
// Compiler Build ID: CL-36424714
// Cuda compilation tools, release 13.0, V13.0.88
// Based on NVVM 20.0.0
//

.version 9.0
.target sm_100
.address_size 64

	// .globl	_Z12matrixMulGPUPfS_S_i

.visible .entry _Z12matrixMulGPUPfS_S_i(
	.param .u64 .ptr .align 1 _Z12matrixMulGPUPfS_S_i_param_0,
	.param .u64 .ptr .align 1 _Z12matrixMulGPUPfS_S_i_param_1,
	.param .u64 .ptr .align 1 _Z12matrixMulGPUPfS_S_i_param_2,
	.param .u32 _Z12matrixMulGPUPfS_S_i_param_3
)
{
	.reg .pred 	%p<10>;
	.reg .b32 	%r<40>;
	.reg .b32 	%f<67>;
	.reg .b64 	%rd<67>;

	ld.param.u64 	%rd14, [_Z12matrixMulGPUPfS_S_i_param_0];
	ld.param.u64 	%rd15, [_Z12matrixMulGPUPfS_S_i_param_1];
	ld.param.u32 	%r18, [_Z12matrixMulGPUPfS_S_i_param_3];
	cvta.to.global.u64 	%rd1, %rd15;
	cvta.to.global.u64 	%rd2, %rd14;
	mov.u32 	%r19, %ctaid.y;
	mov.u32 	%r20, %ntid.y;
	mov.u32 	%r21, %tid.y;
	mad.lo.s32 	%r1, %r19, %r20, %r21;
	mov.u32 	%r22, %ctaid.x;
	mov.u32 	%r23, %ntid.x;
	mov.u32 	%r24, %tid.x;
	mad.lo.s32 	%r2, %r22, %r23, %r24;
	max.s32 	%r25, %r1, %r2;
	setp.ge.s32 	%p1, %r25, %r18;
	@%p1 bra 	$L__BB0_13;
	mul.lo.s32 	%r3, %r18, %r1;
	and.b32  	%r4, %r18, 7;
	setp.lt.u32 	%p2, %r18, 8;
	mov.f32 	%f66, 0f00000000;
	mov.b32 	%r38, 0;
	@%p2 bra 	$L__BB0_4;
	and.b32  	%r38, %r18, 2147483640;
	neg.s32 	%r36, %r38;
	mul.wide.s32 	%rd16, %r18, 4;
	add.s64 	%rd3, %rd1, %rd16;
	shl.b32 	%r7, %r18, 3;
	mul.wide.s32 	%rd17, %r18, 8;
	add.s64 	%rd4, %rd1, %rd17;
	mul.wide.s32 	%rd18, %r18, 12;
	add.s64 	%rd5, %rd1, %rd18;
	mul.wide.s32 	%rd19, %r18, 16;
	add.s64 	%rd6, %rd1, %rd19;
	mul.wide.s32 	%rd20, %r18, 20;
	add.s64 	%rd7, %rd1, %rd20;
	mul.wide.s32 	%rd21, %r18, 24;
	add.s64 	%rd8, %rd1, %rd21;
	mul.wide.s32 	%rd22, %r18, 28;
	add.s64 	%rd9, %rd1, %rd22;
	mul.wide.u32 	%rd23, %r3, 4;
	add.s64 	%rd24, %rd23, %rd2;
	add.s64 	%rd66, %rd24, 16;
	mov.f32 	%f66, 0f00000000;
	mov.u32 	%r35, %r2;
$L__BB0_3:
	.pragma "nounroll";
	mul.wide.s32 	%rd25, %r35, 4;
	add.s64 	%rd26, %rd3, %rd25;
	add.s64 	%rd27, %rd4, %rd25;
	add.s64 	%rd28, %rd5, %rd25;
	add.s64 	%rd29, %rd6, %rd25;
	add.s64 	%rd30, %rd7, %rd25;
	add.s64 	%rd31, %rd8, %rd25;
	add.s64 	%rd32, %rd9, %rd25;
	add.s64 	%rd33, %rd1, %rd25;
	ld.global.f32 	%f16, [%rd66+-16];
	ld.global.f32 	%f17, [%rd33];
	fma.rn.f32 	%f18, %f16, %f17, %f66;
	ld.global.f32 	%f19, [%rd66+-12];
	ld.global.f32 	%f20, [%rd26];
	fma.rn.f32 	%f21, %f19, %f20, %f18;
	ld.global.f32 	%f22, [%rd66+-8];
	ld.global.f32 	%f23, [%rd27];
	fma.rn.f32 	%f24, %f22, %f23, %f21;
	ld.global.f32 	%f25, [%rd66+-4];
	ld.global.f32 	%f26, [%rd28];
	fma.rn.f32 	%f27, %f25, %f26, %f24;
	ld.global.f32 	%f28, [%rd66];
	ld.global.f32 	%f29, [%rd29];
	fma.rn.f32 	%f30, %f28, %f29, %f27;
	ld.global.f32 	%f31, [%rd66+4];
	ld.global.f32 	%f32, [%rd30];
	fma.rn.f32 	%f33, %f31, %f32, %f30;
	ld.global.f32 	%f34, [%rd66+8];
	ld.global.f32 	%f35, [%rd31];
	fma.rn.f32 	%f36, %f34, %f35, %f33;
	ld.global.f32 	%f37, [%rd66+12];
	ld.global.f32 	%f38, [%rd32];
	fma.rn.f32 	%f66, %f37, %f38, %f36;
	add.s32 	%r36, %r36, 8;
	add.s32 	%r35, %r35, %r7;
	add.s64 	%rd66, %rd66, 32;
	setp.ne.s32 	%p3, %r36, 0;
	@%p3 bra 	$L__BB0_3;
$L__BB0_4:
	setp.eq.s32 	%p4, %r4, 0;
	@%p4 bra 	$L__BB0_12;
	and.b32  	%r13, %r18, 3;
	setp.lt.u32 	%p5, %r4, 4;
	@%p5 bra 	$L__BB0_7;
	add.s32 	%r27, %r38, %r3;
	mul.wide.u32 	%rd34, %r27, 4;
	add.s64 	%rd35, %rd2, %rd34;
	ld.global.f32 	%f40, [%rd35];
	mad.lo.s32 	%r28, %r38, %r18, %r2;
	mul.wide.s32 	%rd36, %r28, 4;
	add.s64 	%rd37, %rd1, %rd36;
	ld.global.f32 	%f41, [%rd37];
	fma.rn.f32 	%f42, %f40, %f41, %f66;
	cvt.u64.u32 	%rd38, %r3;
	cvt.u64.u32 	%rd39, %r38;
	add.s64 	%rd40, %rd39, %rd38;
	shl.b64 	%rd41, %rd40, 2;
	add.s64 	%rd42, %rd2, %rd41;
	ld.global.f32 	%f43, [%rd42+4];
	mul.wide.s32 	%rd43, %r18, 4;
	add.s64 	%rd44, %rd37, %rd43;
	ld.global.f32 	%f44, [%rd44];
	fma.rn.f32 	%f45, %f43, %f44, %f42;
	ld.global.f32 	%f46, [%rd42+8];
	add.s64 	%rd45, %rd44, %rd43;
	ld.global.f32 	%f47, [%rd45];
	fma.rn.f32 	%f48, %f46, %f47, %f45;
	ld.global.f32 	%f49, [%rd42+12];
	add.s64 	%rd46, %rd45, %rd43;
	ld.global.f32 	%f50, [%rd46];
	fma.rn.f32 	%f66, %f49, %f50, %f48;
	add.s32 	%r38, %r38, 4;
$L__BB0_7:
	setp.eq.s32 	%p6, %r13, 0;
	@%p6 bra 	$L__BB0_12;
	setp.eq.s32 	%p7, %r13, 1;
	@%p7 bra 	$L__BB0_10;
	add.s32 	%r29, %r38, %r3;
	mul.wide.u32 	%rd47, %r29, 4;
	add.s64 	%rd48, %rd2, %rd47;
	ld.global.f32 	%f52, [%rd48];
	mad.lo.s32 	%r30, %r38, %r18, %r2;
	mul.wide.s32 	%rd49, %r30, 4;
	add.s64 	%rd50, %rd1, %rd49;
	ld.global.f32 	%f53, [%rd50];
	fma.rn.f32 	%f54, %f52, %f53, %f66;
	cvt.u64.u32 	%rd51, %r3;
	cvt.u64.u32 	%rd52, %r38;
	add.s64 	%rd53, %rd52, %rd51;
	shl.b64 	%rd54, %rd53, 2;
	add.s64 	%rd55, %rd2, %rd54;
	ld.global.f32 	%f55, [%rd55+4];
	mul.wide.s32 	%rd56, %r18, 4;
	add.s64 	%rd57, %rd50, %rd56;
	ld.global.f32 	%f56, [%rd57];
	fma.rn.f32 	%f66, %f55, %f56, %f54;
	add.s32 	%r38, %r38, 2;
$L__BB0_10:
	and.b32  	%r31, %r18, 1;
	setp.eq.b32 	%p8, %r31, 1;
	not.pred 	%p9, %p8;
	@%p9 bra 	$L__BB0_12;
	add.s32 	%r32, %r38, %r3;
	mul.wide.u32 	%rd58, %r32, 4;
	add.s64 	%rd59, %rd2, %rd58;
	ld.global.f32 	%f57, [%rd59];
	mad.lo.s32 	%r33, %r38, %r18, %r2;
	mul.wide.s32 	%rd60, %r33, 4;
	add.s64 	%rd61, %rd1, %rd60;
	ld.global.f32 	%f58, [%rd61];
	fma.rn.f32 	%f66, %f57, %f58, %f66;
$L__BB0_12:
	ld.param.u64 	%rd65, [_Z12matrixMulGPUPfS_S_i_param_2];
	add.s32 	%r34, %r3, %r2;
	cvta.to.global.u64 	%rd62, %rd65;
	mul.wide.s32 	%rd63, %r34, 4;
	add.s64 	%rd64, %rd62, %rd63;
	st.global.f32 	[%rd64], %f66;
$L__BB0_13:
	ret;

}


// ===== COMPILED SASS (sm_100) =====

	.target	sm_100

	.elftype	@"ET_EXEC"


//--------------------- .note.nv.tkinfo           --------------------------
	.section	.note.nv.tkinfo,"",@"SHT_NOTE"
	.sectionflags	@"SHF_NOTE_NV_TKINFO"
	.tkinfo
        /*0018*/ 	.word	0x00000002
        /*0030*/ 	.string	""
        /*0030*/ 	.string	"ptxas"
        /*0030*/ 	.string	"Cuda compilation tools, release 13.0, V13.0.88"
        /*0030*/ 	.string	"Build cuda_13.0.r13.0/compiler.36424714_0"
        /*0030*/ 	.string	"-arch sm_100 -m 64 "



//--------------------- .note.nv.cuinfo           --------------------------
	.section	.note.nv.cuinfo,"",@"SHT_NOTE"
	.sectionflags	@"SHF_NOTE_NV_CUINFO"
        /*0018*/ 	.short	0x0002
        /*001a*/ 	.short	0x0064
        /*001c*/ 	.short	0x0082
	.zero		2


//--------------------- .nv.info                  --------------------------
	.section	.nv.info,"",@"SHT_CUDA_INFO"
	.align	4


	//----- nvinfo : EIATTR_REGCOUNT
	.align		4
        /*0000*/ 	.byte	0x04, 0x2f
        /*0002*/ 	.short	(.L_1 - .L_0)
	.align		4
.L_0:
        /*0004*/ 	.word	index@(_Z12matrixMulGPUPfS_S_i)
        /*0008*/ 	.word	0x0000001e


	//----- nvinfo : EIATTR_FRAME_SIZE
	.align		4
.L_1:
        /*000c*/ 	.byte	0x04, 0x11
        /*000e*/ 	.short	(.L_3 - .L_2)
	.align		4
.L_2:
        /*0010*/ 	.word	index@(_Z12matrixMulGPUPfS_S_i)
        /*0014*/ 	.word	0x00000000


	//----- nvinfo : EIATTR_MIN_STACK_SIZE
	.align		4
.L_3:
        /*0018*/ 	.byte	0x04, 0x12
        /*001a*/ 	.short	(.L_5 - .L_4)
	.align		4
.L_4:
        /*001c*/ 	.word	index@(_Z12matrixMulGPUPfS_S_i)
        /*0020*/ 	.word	0x00000000
.L_5:


//--------------------- .nv.compat                --------------------------
	.section	.nv.compat,"",@"SHT_CUDA_COMPAT_INFO"
	.align	4
        /*0000*/ 	.byte	0x02, 0x09, 0x00, 0x00, 0x02, 0x02, 0x01, 0x00, 0x02, 0x05, 0x05, 0x00, 0x03, 0x07, 0x01, 0x01
        /*0010*/ 	.byte	0x02, 0x03, 0x00, 0x00, 0x02, 0x06, 0x01, 0x00, 0x04, 0x0b, 0x08, 0x00, 0x09, 0x00, 0x00, 0x00
        /*0020*/ 	.byte	0x00, 0x00, 0x00, 0x00


//--------------------- .nv.info._Z12matrixMulGPUPfS_S_i --------------------------
	.section	.nv.info._Z12matrixMulGPUPfS_S_i,"",@"SHT_CUDA_INFO"
	.sectionflags	@""
	.align	4


	//----- nvinfo : EIATTR_CUDA_API_VERSION
	.align		4
        /*0000*/ 	.byte	0x04, 0x37
        /*0002*/ 	.short	(.L_7 - .L_6)
.L_6:
        /*0004*/ 	.word	0x00000082


	//----- nvinfo : EIATTR_KPARAM_INFO
	.align		4
.L_7:
        /*0008*/ 	.byte	0x04, 0x17
        /*000a*/ 	.short	(.L_9 - .L_8)
.L_8:
        /*000c*/ 	.word	0x00000000
        /*0010*/ 	.short	0x0003
        /*0012*/ 	.short	0x0018
        /*0014*/ 	.byte	0x00, 0xf0, 0x11, 0x00


	//----- nvinfo : EIATTR_KPARAM_INFO
	.align		4
.L_9:
        /*0018*/ 	.byte	0x04, 0x17
        /*001a*/ 	.short	(.L_11 - .L_10)
.L_10:
        /*001c*/ 	.word	0x00000000
        /*0020*/ 	.short	0x0002
        /*0022*/ 	.short	0x0010
        /*0024*/ 	.byte	0x00, 0xf5, 0x21, 0x00


	//----- nvinfo : EIATTR_KPARAM_INFO
	.align		4
.L_11:
        /*0028*/ 	.byte	0x04, 0x17
        /*002a*/ 	.short	(.L_13 - .L_12)
.L_12:
        /*002c*/ 	.word	0x00000000
        /*0030*/ 	.short	0x0001
        /*0032*/ 	.short	0x0008
        /*0034*/ 	.byte	0x00, 0xf5, 0x21, 0x00


	//----- nvinfo : EIATTR_KPARAM_INFO
	.align		4
.L_13:
        /*0038*/ 	.byte	0x04, 0x17
        /*003a*/ 	.short	(.L_15 - .L_14)
.L_14:
        /*003c*/ 	.word	0x00000000
        /*0040*/ 	.short	0x0000
        /*0042*/ 	.short	0x0000
        /*0044*/ 	.byte	0x00, 0xf5, 0x21, 0x00


	//----- nvinfo : EIATTR_SPARSE_MMA_MASK
	.align		4
.L_15:
        /*0048*/ 	.byte	0x03, 0x50
        /*004a*/ 	.short	0x0000


	//----- nvinfo : EIATTR_MAXREG_COUNT
	.align		4
        /*004c*/ 	.byte	0x03, 0x1b
        /*004e*/ 	.short	0x00ff


	//----- nvinfo : EIATTR_MERCURY_ISA_VERSION
	.align		4
        /*0050*/ 	.byte	0x03, 0x5f
        /*0052*/ 	.short	0x0101


	//----- nvinfo : EIATTR_VRC_CTA_INIT_COUNT
	.align		4
        /*0054*/ 	.byte	0x02, 0x4a
	.zero		1
	.zero		1


	//----- nvinfo : EIATTR_EXIT_INSTR_OFFSETS
	.align		4
        /*0058*/ 	.byte	0x04, 0x1c
        /*005a*/ 	.short	(.L_17 - .L_16)


	//   ....[0]....
.L_16:
        /*005c*/ 	.word	0x000000c0


	//   ....[1]....
        /*0060*/ 	.word	0x00000a90


	//----- nvinfo : EIATTR_CBANK_PARAM_SIZE
	.align		4
.L_17:
        /*0064*/ 	.byte	0x03, 0x19
        /*0066*/ 	.short	0x001c


	//----- nvinfo : EIATTR_PARAM_CBANK
	.align		4
        /*0068*/ 	.byte	0x04, 0x0a
        /*006a*/ 	.short	(.L_19 - .L_18)
	.align		4
.L_18:
        /*006c*/ 	.word	index@(.nv.constant0._Z12matrixMulGPUPfS_S_i)
        /*0070*/ 	.short	0x0380
        /*0072*/ 	.short	0x001c


	//----- nvinfo : EIATTR_SW_WAR
	.align		4
.L_19:
        /*0074*/ 	.byte	0x04, 0x36
        /*0076*/ 	.short	(.L_21 - .L_20)
.L_20:
        /*0078*/ 	.word	0x00000008
.L_21:


//--------------------- .nv.callgraph             --------------------------
	.section	.nv.callgraph,"",@"SHT_CUDA_CALLGRAPH"
	.align	4
	.sectionentsize	8
	.align		4
        /*0000*/ 	.word	0x00000000
	.align		4
        /*0004*/ 	.word	0xffffffff
	.align		4
        /*0008*/ 	.word	0x00000000
	.align		4
        /*000c*/ 	.word	0xfffffffe
	.align		4
        /*0010*/ 	.word	0x00000000
	.align		4
        /*0014*/ 	.word	0xfffffffd
	.align		4
        /*0018*/ 	.word	0x00000000
	.align		4
        /*001c*/ 	.word	0xfffffffc


//--------------------- .text._Z12matrixMulGPUPfS_S_i --------------------------
	.section	.text._Z12matrixMulGPUPfS_S_i,"ax",@progbits
	.align	128
        .global         _Z12matrixMulGPUPfS_S_i
        .type           _Z12matrixMulGPUPfS_S_i,@function
        .size           _Z12matrixMulGPUPfS_S_i,(.L_x_5 - _Z12matrixMulGPUPfS_S_i)
        .other          _Z12matrixMulGPUPfS_S_i,@"STO_CUDA_ENTRY STV_DEFAULT"
_Z12matrixMulGPUPfS_S_i:
.text._Z12matrixMulGPUPfS_S_i:
[----:B------:R-:W-:Y:S01]  /*0000*/  LDC R1, c[0x0][0x37c] ;  /* 0x0000df00ff017b82 */ /* 0x000fe20000000800 */
[----:B------:R-:W0:Y:S07]  /*0010*/  S2R R0, SR_TID.Y ;  /* 0x0000000000007919 */ /* 0x000e2e0000002200 */
[----:B------:R-:W0:Y:S01]  /*0020*/  S2UR UR4, SR_CTAID.Y ;  /* 0x00000000000479c3 */ /* 0x000e220000002600 */
[----:B------:R-:W1:Y:S01]  /*0030*/  LDCU UR20, c[0x0][0x398] ;  /* 0x00007300ff1477ac */ /* 0x000e620008000800 */
[----:B------:R-:W2:Y:S06]  /*0040*/  S2R R3, SR_TID.X ;  /* 0x0000000000037919 */ /* 0x000eac0000002100 */
[----:B------:R-:W0:Y:S08]  /*0050*/  LDC R13, c[0x0][0x364] ;  /* 0x0000d900ff0d7b82 */ /* 0x000e300000000800 */
[----:B------:R-:W2:Y:S08]  /*0060*/  S2UR UR5, SR_CTAID.X ;  /* 0x00000000000579c3 */ /* 0x000eb00000002500 */
[----:B------:R-:W2:Y:S01]  /*0070*/  LDC R2, c[0x0][0x360] ;  /* 0x0000d800ff027b82 */ /* 0x000ea20000000800 */
[----:B0-----:R-:W-:-:S02]  /*0080*/  IMAD R13, R13, UR4, R0 ;  /* 0x000000040d0d7c24 */ /* 0x001fc4000f8e0200 */
[----:B--2---:R-:W-:-:S05]  /*0090*/  IMAD R0, R2, UR5, R3 ;  /* 0x0000000502007c24 */ /* 0x004fca000f8e0203 */
[----:B------:R-:W-:-:S04]  /*00a0*/  VIMNMX R2, PT, PT, R13, R0, !PT ;  /* 0x000000000d027248 */ /* 0x000fc80007fe0100 */
[----:B-1----:R-:W-:-:S13]  /*00b0*/  ISETP.GE.AND P0, PT, R2, UR20, PT ;  /* 0x0000001402007c0c */ /* 0x002fda000bf06270 */
[----:B------:R-:W-:Y:S05]  /*00c0*/  @P0 EXIT ;  /* 0x000000000000094d */ /* 0x000fea0003800000 */
[----:B------:R-:W-:Y:S01]  /*00d0*/  UISETP.GE.U32.AND UP0, UPT, UR20, 0x8, UPT ;  /* 0x000000081400788c */ /* 0x000fe2000bf06070 */
[----:B------:R-:W-:Y:S02]  /*00e0*/  HFMA2 R12, -RZ, RZ, 0, 0 ;  /* 0x00000000ff0c7431 */ /* 0x000fe400000001ff */
[----:B------:R-:W-:Y:S01]  /*00f0*/  IMAD R13, R13, UR20, RZ ;  /* 0x000000140d0d7c24 */ /* 0x000fe2000f8e02ff */
[----:B------:R-:W-:Y:S01]  /*0100*/  UMOV UR4, URZ ;  /* 0x000000ff00047c82 */ /* 0x000fe20008000000 */
[----:B------:R-:W0:Y:S04]  /*0110*/  LDCU.64 UR18, c[0x0][0x358] ;  /* 0x00006b00ff1277ac */ /* 0x000e280008000a00 */
[----:B------:R-:W-:Y:S05]  /*0120*/  BRA.U !UP0, `(.L_x_0) ;  /* 0x0000000508047547 */ /* 0x000fea000b800000 */
[----:B------:R-:W1:Y:S01]  /*0130*/  LDCU.128 UR24, c[0x0][0x380] ;  /* 0x00007000ff1877ac */ /* 0x000e620008000c00 */
[----:B------:R-:W-:Y:S02]  /*0140*/  MOV R12, RZ ;  /* 0x000000ff000c7202 */ /* 0x000fe40000000f00 */
[----:B------:R-:W-:Y:S01]  /*0150*/  MOV R14, R0 ;  /* 0x00000000000e7202 */ /* 0x000fe20000000f00 */
[----:B------:R-:W-:-:S04]  /*0160*/  ULOP3.LUT UR4, UR20, 0x7ffffff8, URZ, 0xc0, !UPT ;  /* 0x7ffffff814047892 */ /* 0x000fc8000f8ec0ff */
[----:B------:R-:W-:Y:S01]  /*0170*/  UIADD3 UR5, UPT, UPT, -UR4, URZ, URZ ;  /* 0x000000ff04057290 */ /* 0x000fe2000fffe1ff */
[----:B-1----:R-:W-:Y:S01]  /*0180*/  MOV R2, UR24 ;  /* 0x0000001800027c02 */ /* 0x002fe20008000f00 */
[----:B------:R-:W-:Y:S01]  /*0190*/  UIMAD.WIDE UR6, UR20, 0x8, UR26 ;  /* 0x00000008140678a5 */ /* 0x000fe2000f8e021a */
[----:B------:R-:W-:Y:S01]  /*01a0*/  MOV R3, UR25 ;  /* 0x0000001900037c02 */ /* 0x000fe20008000f00 */
[----:B------:R-:W-:Y:S02]  /*01b0*/  UIMAD.WIDE UR8, UR20, 0xc, UR26 ;  /* 0x0000000c140878a5 */ /* 0x000fe4000f8e021a */
[----:B------:R-:W-:Y:S01]  /*01c0*/  UIMAD.WIDE UR10, UR20, 0x10, UR26 ;  /* 0x00000010140a78a5 */ /* 0x000fe2000f8e021a */
[----:B------:R-:W-:Y:S01]  /*01d0*/  IMAD.WIDE.U32 R2, R13, 0x4, R2 ;  /* 0x000000040d027825 */ /* 0x000fe200078e0002 */
[----:B------:R-:W-:Y:S02]  /*01e0*/  UIMAD.WIDE UR12, UR20, 0x14, UR26 ;  /* 0x00000014140c78a5 */ /* 0x000fe4000f8e021a */
[----:B------:R-:W-:Y:S01]  /*01f0*/  UIMAD.WIDE UR14, UR20, 0x18, UR26 ;  /* 0x00000018140e78a5 */ /* 0x000fe2000f8e021a */
[----:B------:R-:W-:Y:S01]  /*0200*/  IADD3 R2, P0, PT, R2, 0x10, RZ ;  /* 0x0000001002027810 */ /* 0x000fe20007f1e0ff */
[----:B------:R-:W-:-:S03]  /*0210*/  UIMAD.WIDE UR16, UR20, 0x1c, UR26 ;  /* 0x0000001c141078a5 */ /* 0x000fc6000f8e021a */
[----:B------:R-:W-:-:S09]  /*0220*/  IADD3.X R3, PT, PT, RZ, R3, RZ, P0, !PT ;  /* 0x00000003ff037210 */ /* 0x000fd200007fe4ff */
.L_x_1:
[----:B------:R-:W-:Y:S01]  /*0230*/  UIMAD.WIDE UR22, UR20, 0x4, UR26 ;  /* 0x00000004141678a5 */ /* 0x000fe2000f8e021a */
[----:B------:R-:W-:Y:S02]  /*0240*/  IMAD.MOV.U32 R23, RZ, RZ, 0x4 ;  /* 0x00000004ff177424 */ /* 0x000fe400078e00ff */
[----:B------:R-:W-:Y:S01]  /*0250*/  HFMA2 R11, -RZ, RZ, 0, 2.384185791015625e-07 ;  /* 0x00000004ff0b7431 */ /* 0x000fe200000001ff */
[----:B------:R-:W-:Y:S01]  /*0260*/  MOV R25, 0x4 ;  /* 0x0000000400197802 */ /* 0x000fe20000000f00 */
[----:B0-----:R-:W2:Y:S01]  /*0270*/  LDG.E R21, desc[UR18][R2.64+-0x10] ;  /* 0xfffff01202157981 */ /* 0x001ea2000c1e1900 */
[C---:B------:R-:W-:Y:S01]  /*0280*/  IMAD.WIDE R22, R14.reuse, R23, UR26 ;  /* 0x0000001a0e167e25 */ /* 0x040fe2000f8e0217 */
[----:B------:R-:W-:Y:S02]  /*0290*/  MOV R8, UR22 ;  /* 0x0000001600087c02 */ /* 0x000fe40008000f00 */
[----:B------:R-:W-:Y:S01]  /*02a0*/  MOV R9, UR23 ;  /* 0x0000001700097c02 */ /* 0x000fe20008000f00 */
[----:B------:R-:W3:Y:S02]  /*02b0*/  LDG.E R19, desc[UR18][R2.64+-0xc] ;  /* 0xfffff41202137981 */ /* 0x000ee4000c1e1900 */
[----:B------:R-:W-:-:S02]  /*02c0*/  IMAD.WIDE R8, R14, 0x4, R8 ;  /* 0x000000040e087825 */ /* 0x000fc400078e0208 */
[----:B------:R-:W2:Y:S01]  /*02d0*/  LDG.E R22, desc[UR18][R22.64] ;  /* 0x0000001216167981 */ /* 0x000ea2000c1e1900 */
[----:B------:R-:W-:Y:S01]  /*02e0*/  MOV R5, 0x4 ;  /* 0x0000000400057802 */ /* 0x000fe20000000f00 */
[C---:B------:R-:W-:Y:S02]  /*02f0*/  IMAD.WIDE R24, R14.reuse, R25, UR6 ;  /* 0x000000060e187e25 */ /* 0x040fe4000f8e0219 */
[----:B------:R0:W3:Y:S02]  /*0300*/  LDG.E R20, desc[UR18][R8.64] ;  /* 0x0000001208147981 */ /* 0x0000e4000c1e1900 */
[----:B------:R-:W-:Y:S02]  /*0310*/  IMAD.WIDE R10, R14, R11, UR8 ;  /* 0x000000080e0a7e25 */ /* 0x000fe4000f8e020b */
[----:B------:R-:W4:Y:S04]  /*0320*/  LDG.E R18, desc[UR18][R24.64] ;  /* 0x0000001218127981 */ /* 0x000f28000c1e1900 */
[----:B------:R-:W4:Y:S01]  /*0330*/  LDG.E R17, desc[UR18][R2.64+-0x8] ;  /* 0xfffff81202117981 */ /* 0x000f22000c1e1900 */
[----:B0-----:R-:W-:-:S02]  /*0340*/  HFMA2 R9, -RZ, RZ, 0, 2.384185791015625e-07 ;  /* 0x00000004ff097431 */ /* 0x001fc400000001ff */
[----:B------:R-:W-:Y:S01]  /*0350*/  IMAD.MOV.U32 R7, RZ, RZ, 0x4 ;  /* 0x00000004ff077424 */ /* 0x000fe200078e00ff */
[----:B------:R0:W5:Y:S01]  /*0360*/  LDG.E R16, desc[UR18][R10.64] ;  /* 0x000000120a107981 */ /* 0x000162000c1e1900 */
[----:B------:R-:W-:-:S03]  /*0370*/  IMAD.WIDE R4, R14, R5, UR10 ;  /* 0x0000000a0e047e25 */ /* 0x000fc6000f8e0205 */
[----:B------:R-:W5:Y:S01]  /*0380*/  LDG.E R15, desc[UR18][R2.64+-0x4] ;  /* 0xfffffc12020f7981 */ /* 0x000f62000c1e1900 */
[C---:B------:R-:W-:Y:S01]  /*0390*/  IMAD.WIDE R6, R14.reuse, R7, UR12 ;  /* 0x0000000c0e067e25 */ /* 0x040fe2000f8e0207 */
[----:B------:R-:W-:Y:S02]  /*03a0*/  MOV R27, 0x4 ;  /* 0x00000004001b7802 */ /* 0x000fe40000000f00 */
[----:B------:R1:W5:Y:S01]  /*03b0*/  LDG.E R4, desc[UR18][R4.64] ;  /* 0x0000001204047981 */ /* 0x000362000c1e1900 */
[----:B------:R-:W-:-:S03]  /*03c0*/  IMAD.WIDE R8, R14, R9, UR14 ;  /* 0x0000000e0e087e25 */ /* 0x000fc6000f8e0209 */
[----:B------:R-:W5:Y:S01]  /*03d0*/  LDG.E R23, desc[UR18][R2.64] ;  /* 0x0000001202177981 */ /* 0x000f62000c1e1900 */
[----:B0-----:R-:W-:-:S03]  /*03e0*/  IMAD.WIDE R10, R14, R27, UR16 ;  /* 0x000000100e0a7e25 */ /* 0x001fc6000f8e021b */
[----:B------:R-:W5:Y:S04]  /*03f0*/  LDG.E R7, desc[UR18][R6.64] ;  /* 0x0000001206077981 */ /* 0x000f68000c1e1900 */
[----:B------:R-:W5:Y:S04]  /*0400*/  LDG.E R24, desc[UR18][R2.64+0x4] ;  /* 0x0000041202187981 */ /* 0x000f68000c1e1900 */
[----:B------:R-:W5:Y:S04]  /*0410*/  LDG.E R8, desc[UR18][R8.64] ;  /* 0x0000001208087981 */ /* 0x000f68000c1e1900 */
[----:B------:R-:W5:Y:S04]  /*0420*/  LDG.E R25, desc[UR18][R2.64+0x8] ;  /* 0x0000081202197981 */ /* 0x000f68000c1e1900 */
[----:B------:R-:W5:Y:S04]  /*0430*/  LDG.E R10, desc[UR18][R10.64] ;  /* 0x000000120a0a7981 */ /* 0x000f68000c1e1900 */
[----:B------:R0:W5:Y:S01]  /*0440*/  LDG.E R27, desc[UR18][R2.64+0xc] ;  /* 0x00000c12021b7981 */ /* 0x000162000c1e1900 */
[----:B------:R-:W-:-:S04]  /*0450*/  UIADD3 UR5, UPT, UPT, UR5, 0x8, URZ ;  /* 0x0000000805057890 */ /* 0x000fc8000fffe0ff */
[----:B------:R-:W-:Y:S01]  /*0460*/  UISETP.NE.AND UP0, UPT, UR5, URZ, UPT ;  /* 0x000000ff0500728c */ /* 0x000fe2000bf05270 */
[----:B-1----:R-:W-:Y:S02]  /*0470*/  MOV R5, UR20 ;  /* 0x0000001400057c02 */ /* 0x002fe40008000f00 */
[----:B0-----:R-:W-:Y:S02]  /*0480*/  IADD3 R2, P0, PT, R2, 0x20, RZ ;  /* 0x0000002002027810 */ /* 0x001fe40007f1e0ff */
[----:B------:R-:W-:Y:S02]  /*0490*/  LEA R14, R5, R14, 0x3 ;  /* 0x0000000e050e7211 */ /* 0x000fe400078e18ff */
[----:B------:R-:W-:Y:S01]  /*04a0*/  IADD3.X R3, PT, PT, RZ, R3, RZ, P0, !PT ;  /* 0x00000003ff037210 */ /* 0x000fe200007fe4ff */
[----:B--2---:R-:W-:-:S04]  /*04b0*/  FFMA R22, R21, R22, R12 ;  /* 0x0000001615167223 */ /* 0x004fc8000000000c */
[----:B---3--:R-:W-:-:S04]  /*04c0*/  FFMA R20, R19, R20, R22 ;  /* 0x0000001413147223 */ /* 0x008fc80000000016 */
[----:B----4-:R-:W-:-:S04]  /*04d0*/  FFMA R18, R17, R18, R20 ;  /* 0x0000001211127223 */ /* 0x010fc80000000014 */
[----:B-----5:R-:W-:-:S04]  /*04e0*/  FFMA R16, R15, R16, R18 ;  /* 0x000000100f107223 */ /* 0x020fc80000000012 */
[----:B------:R-:W-:-:S04]  /*04f0*/  FFMA R23, R23, R4, R16 ;  /* 0x0000000417177223 */ /* 0x000fc80000000010 */
[----:B------:R-:W-:-:S04]  /*0500*/  FFMA R24, R24, R7, R23 ;  /* 0x0000000718187223 */ /* 0x000fc80000000017 */
[----:B------:R-:W-:-:S04]  /*0510*/  FFMA R8, R25, R8, R24 ;  /* 0x0000000819087223 */ /* 0x000fc80000000018 */
[----:B------:R-:W-:Y:S01]  /*0520*/  FFMA R12, R27, R10, R8 ;  /* 0x0000000a1b0c7223 */ /* 0x000fe20000000008 */
[----:B------:R-:W-:Y:S06]  /*0530*/  BRA.U UP0, `(.L_x_1) ;  /* 0xfffffffd003c7547 */ /* 0x000fec000b83ffff */
.L_x_0:
[----:B------:R-:W-:-:S04]  /*0540*/  ULOP3.LUT UR6, UR20, 0x7, URZ, 0xc0, !UPT ;  /* 0x0000000714067892 */ /* 0x000fc8000f8ec0ff */
[----:B------:R-:W-:-:S09]  /*0550*/  UISETP.NE.AND UP0, UPT, UR6, URZ, UPT ;  /* 0x000000ff0600728c */ /* 0x000fd2000bf05270 */
[----:B------:R-:W-:Y:S05]  /*0560*/  BRA.U !UP0, `(.L_x_2) ;  /* 0x0000000508387547 */ /* 0x000fea000b800000 */
[----:B------:R-:W-:Y:S02]  /*0570*/  UISETP.GE.U32.AND UP0, UPT, UR6, 0x4, UPT ;  /* 0x000000040600788c */ /* 0x000fe4000bf06070 */
[----:B------:R-:W-:-:S04]  /*0580*/  ULOP3.LUT UR5, UR20, 0x3, URZ, 0xc0, !UPT ;  /* 0x0000000314057892 */ /* 0x000fc8000f8ec0ff */
[----:B------:R-:W-:-:S03]  /*0590*/  UISETP.NE.AND UP1, UPT, UR5, URZ, UPT ;  /* 0x000000ff0500728c */ /* 0x000fc6000bf25270 */
[----:B------:R-:W-:Y:S08]  /*05a0*/  BRA.U !UP0, `(.L_x_3) ;  /* 0x00000001087c7547 */ /* 0x000ff0000b800000 */
[----:B------:R-:W1:Y:S01]  /*05b0*/  LDC.64 R6, c[0x0][0x388] ;  /* 0x0000e200ff067b82 */ /* 0x000e620000000a00 */
[----:B------:R-:W2:Y:S01]  /*05c0*/  LDCU.64 UR6, c[0x0][0x380] ;  /* 0x00007000ff0677ac */ /* 0x000ea20008000a00 */
[----:B------:R-:W-:Y:S01]  /*05d0*/  IMAD.U32 R9, RZ, RZ, UR4 ;  /* 0x00000004ff097e24 */ /* 0x000fe2000f8e00ff */
[C---:B------:R-:W-:Y:S02]  /*05e0*/  IADD3 R3, PT, PT, R13.reuse, UR4, RZ ;  /* 0x000000040d037c10 */ /* 0x040fe4000fffe0ff */
[----:B------:R-:W-:Y:S01]  /*05f0*/  IADD3 R10, P0, PT, R13, UR4, RZ ;  /* 0x000000040d0a7c10 */ /* 0x000fe2000ff1e0ff */
[----:B------:R-:W-:Y:S01]  /*0600*/  IMAD R9, R9, UR20, R0 ;  /* 0x0000001409097c24 */ /* 0x000fe2000f8e0200 */
[----:B------:R-:W-:Y:S01]  /*0610*/  MOV R11, UR20 ;  /* 0x00000014000b7c02 */ /* 0x000fe20008000f00 */
[----:B------:R-:W3:Y:S01]  /*0620*/  LDC.64 R4, c[0x0][0x380] ;  /* 0x0000e000ff047b82 */ /* 0x000ee20000000a00 */
[----:B------:R-:W-:Y:S01]  /*0630*/  MOV R15, UR20 ;  /* 0x00000014000f7c02 */ /* 0x000fe20008000f00 */
[----:B-1----:R-:W-:Y:S01]  /*0640*/  IMAD.WIDE R6, R9, 0x4, R6 ;  /* 0x0000000409067825 */ /* 0x002fe200078e0206 */
[----:B------:R-:W-:-:S05]  /*0650*/  MOV R9, UR20 ;  /* 0x0000001400097c02 */ /* 0x000fca0008000f00 */
[----:B------:R-:W-:Y:S02]  /*0660*/  IMAD.WIDE R8, R9, 0x4, R6 ;  /* 0x0000000409087825 */ /* 0x000fe400078e0206 */
[----:B0-----:R-:W4:Y:S02]  /*0670*/  LDG.E R6, desc[UR18][R6.64] ;  /* 0x0000001206067981 */ /* 0x001f24000c1e1900 */
[----:B---3--:R-:W-:Y:S01]  /*0680*/  IMAD.WIDE.U32 R4, R3, 0x4, R4 ;  /* 0x0000000403047825 */ /* 0x008fe200078e0004 */
[----:B------:R-:W-:Y:S01]  /*0690*/  IADD3.X R3, PT, PT, RZ, RZ, RZ, P0, !PT ;  /* 0x000000ffff037210 */ /* 0x000fe200007fe4ff */
[----:B------:R-:W3:Y:S01]  /*06a0*/  LDG.E R17, desc[UR18][R8.64] ;  /* 0x0000001208117981 */ /* 0x000ee2000c1e1900 */
[----:B--2---:R-:W-:-:S03]  /*06b0*/  LEA R2, P0, R10, UR6, 0x2 ;  /* 0x000000060a027c11 */ /* 0x004fc6000f8010ff */
[----:B------:R-:W4:Y:S01]  /*06c0*/  LDG.E R5, desc[UR18][R4.64] ;  /* 0x0000001204057981 */ /* 0x000f22000c1e1900 */
[----:B------:R-:W-:Y:S01]  /*06d0*/  LEA.HI.X R3, R10, UR7, R3, 0x2, P0 ;  /* 0x000000070a037c11 */ /* 0x000fe200080f1403 */
[----:B------:R-:W-:-:S04]  /*06e0*/  IMAD.WIDE R10, R11, 0x4, R8 ;  /* 0x000000040b0a7825 */ /* 0x000fc800078e0208 */
[----:B------:R-:W3:Y:S01]  /*06f0*/  LDG.E R16, desc[UR18][R2.64+0x4] ;  /* 0x0000041202107981 */ /* 0x000ee2000c1e1900 */
[----:B------:R-:W-:-:S03]  /*0700*/  IMAD.WIDE R14, R15, 0x4, R10 ;  /* 0x000000040f0e7825 */ /* 0x000fc600078e020a */
[----:B------:R-:W2:Y:S04]  /*0710*/  LDG.E R19, desc[UR18][R10.64] ;  /* 0x000000120a137981 */ /* 0x000ea8000c1e1900 */
[----:B------:R-:W2:Y:S04]  /*0720*/  LDG.E R18, desc[UR18][R2.64+0x8] ;  /* 0x0000081202127981 */ /* 0x000ea8000c1e1900 */
[----:B------:R-:W5:Y:S04]  /*0730*/  LDG.E R20, desc[UR18][R2.64+0xc] ;  /* 0x00000c1202147981 */ /* 0x000f68000c1e1900 */
[----:B------:R-:W5:Y:S01]  /*0740*/  LDG.E R14, desc[UR18][R14.64] ;  /* 0x000000120e0e7981 */ /* 0x000f62000c1e1900 */
[----:B------:R-:W-:Y:S01]  /*0750*/  UIADD3 UR4, UPT, UPT, UR4, 0x4, URZ ;  /* 0x0000000404047890 */ /* 0x000fe2000fffe0ff */
[----:B----4-:R-:W-:-:S04]  /*0760*/  FFMA R5, R5, R6, R12 ;  /* 0x0000000605057223 */ /* 0x010fc8000000000c */
[----:B---3--:R-:W-:-:S04]  /*0770*/  FFMA R5, R16, R17, R5 ;  /* 0x0000001110057223 */ /* 0x008fc80000000005 */
[----:B--2---:R-:W-:-:S04]  /*0780*/  FFMA R5, R18, R19, R5 ;  /* 0x0000001312057223 */ /* 0x004fc80000000005 */
[----:B-----5:R-:W-:-:S07]  /*0790*/  FFMA R12, R20, R14, R5 ;  /* 0x0000000e140c7223 */ /* 0x020fce0000000005 */
.L_x_3:
[----:B------:R-:W-:Y:S05]  /*07a0*/  BRA.U !UP1, `(.L_x_2) ;  /* 0x0000000109a87547 */ /* 0x000fea000b800000 */
[----:B------:R-:W-:Y:S01]  /*07b0*/  UISETP.NE.AND UP0, UPT, UR5, 0x1, UPT ;  /* 0x000000010500788c */ /* 0x000fe2000bf05270 */
[----:B------:R-:W-:Y:S01]  /*07c0*/  MOV R7, UR4 ;  /* 0x0000000400077c02 */ /* 0x000fe20008000f00 */
[----:B------:R-:W-:Y:S02]  /*07d0*/  ULOP3.LUT UR5, UR20, 0x1, URZ, 0xc0, !UPT ;  /* 0x0000000114057892 */ /* 0x000fe4000f8ec0ff */
[----:B------:R-:W-:Y:S02]  /*07e0*/  MOV R15, UR20 ;  /* 0x00000014000f7c02 */ /* 0x000fe40008000f00 */
[----:B------:R-:W-:Y:S01]  /*07f0*/  UISETP.NE.U32.AND UP1, UPT, UR5, 0x1, UPT ;  /* 0x000000010500788c */ /* 0x000fe2000bf25070 */
[----:B------:R-:W-:-:S04]  /*0800*/  PLOP3.LUT P1, PT, PT, PT, UP0, 0x80, 0x8 ;  /* 0x000000000008781c */ /* 0x000fc80003f2f008 */
[----:B------:R-:W1:Y:S01]  /*0810*/  @UP0 LDCU.128 UR8, c[0x0][0x380] ;  /* 0x00007000ff0807ac */ /* 0x000e620008000c00 */
[----:B------:R-:W-:Y:S01]  /*0820*/  PLOP3.LUT P0, PT, PT, PT, UP1, 0x80, 0x8 ;  /* 0x000000000008781c */ /* 0x000fe20003f0f018 */
[----:B------:R-:W2:Y:S04]  /*0830*/  @UP0 LDCU.64 UR6, c[0x0][0x380] ;  /* 0x00007000ff0607ac */ /* 0x000ea80008000a00 */
[----:B------:R-:W3:Y:S03]  /*0840*/  @!UP1 LDCU.128 UR12, c[0x0][0x380] ;  /* 0x00007000ff0c97ac */ /* 0x000ee60008000c00 */
[C---:B------:R-:W-:Y:S02]  /*0850*/  @P1 IADD3 R3, PT, PT, R13.reuse, UR4, RZ ;  /* 0x000000040d031c10 */ /* 0x040fe4000fffe0ff */
[----:B------:R-:W-:Y:S01]  /*0860*/  @P1 IADD3 R6, P2, PT, R13, UR4, RZ ;  /* 0x000000040d061c10 */ /* 0x000fe2000ff5e0ff */
[----:B------:R-:W-:Y:S01]  /*0870*/  @UP0 UIADD3 UR4, UPT, UPT, UR4, 0x2, URZ ;  /* 0x0000000204040890 */ /* 0x000fe2000fffe0ff */
[----:B-1----:R-:W-:Y:S01]  /*0880*/  MOV R11, UR9 ;  /* 0x00000009000b7c02 */ /* 0x002fe20008000f00 */
[----:B------:R-:W-:Y:S01]  /*0890*/  IMAD.U32 R10, RZ, RZ, UR8 ;  /* 0x00000008ff0a7e24 */ /* 0x000fe2000f8e00ff */
[----:B------:R-:W-:-:S02]  /*08a0*/  MOV R4, UR10 ;  /* 0x0000000a00047c02 */ /* 0x000fc40008000f00 */
[----:B------:R-:W-:Y:S01]  /*08b0*/  MOV R5, UR11 ;  /* 0x0000000b00057c02 */ /* 0x000fe20008000f00 */
[----:B------:R-:W-:-:S04]  /*08c0*/  @P1 IMAD.WIDE.U32 R10, R3, 0x4, R10 ;  /* 0x00000004030a1825 */ /* 0x000fc800078e000a */
[----:B------:R-:W-:Y:S01]  /*08d0*/  @P1 IMAD R3, R7, UR20, R0 ;  /* 0x0000001407031c24 */ /* 0x000fe2000f8e0200 */
[----:B------:R-:W-:Y:S01]  /*08e0*/  @P1 IADD3.X R7, PT, PT, RZ, RZ, RZ, P2, !PT ;  /* 0x000000ffff071210 */ /* 0x000fe200017fe4ff */
[----:B------:R-:W-:Y:S01]  /*08f0*/  IMAD.U32 R19, RZ, RZ, UR4 ;  /* 0x00000004ff137e24 */ /* 0x000fe2000f8e00ff */
[C---:B--2---:R-:W-:Y:S01]  /*0900*/  @P1 LEA R2, P2, R6.reuse, UR6, 0x2 ;  /* 0x0000000606021c11 */ /* 0x044fe2000f8410ff */
[----:B------:R-:W-:Y:S01]  /*0910*/  @P1 IMAD.WIDE R4, R3, 0x4, R4 ;  /* 0x0000000403041825 */ /* 0x000fe200078e0204 */
[----:B------:R-:W-:Y:S01]  /*0920*/  @!P0 IADD3 R17, PT, PT, R13, UR4, RZ ;  /* 0x000000040d118c10 */ /* 0x000fe2000fffe0ff */
[----:B0-----:R-:W2:Y:S01]  /*0930*/  @P1 LDG.E R11, desc[UR18][R10.64] ;  /* 0x000000120a0b1981 */ /* 0x001ea2000c1e1900 */
[----:B------:R-:W-:Y:S01]  /*0940*/  @P1 LEA.HI.X R3, R6, UR7, R7, 0x2, P2 ;  /* 0x0000000706031c11 */ /* 0x000fe200090f1407 */
[----:B------:R-:W-:Y:S01]  /*0950*/  @!P0 IMAD R19, R19, UR20, R0 ;  /* 0x0000001413138c24 */ /* 0x000fe2000f8e0200 */
[----:B---3--:R-:W-:Y:S01]  /*0960*/  MOV R6, UR12 ;  /* 0x0000000c00067c02 */ /* 0x008fe20008000f00 */
[----:B------:R-:W-:Y:S01]  /*0970*/  @P1 IMAD.WIDE R14, R15, 0x4, R4 ;  /* 0x000000040f0e1825 */ /* 0x000fe200078e0204 */
[----:B------:R-:W-:Y:S01]  /*0980*/  MOV R7, UR13 ;  /* 0x0000000d00077c02 */ /* 0x000fe20008000f00 */
[----:B------:R-:W2:Y:S01]  /*0990*/  @P1 LDG.E R4, desc[UR18][R4.64] ;  /* 0x0000001204041981 */ /* 0x000ea2000c1e1900 */
[----:B------:R-:W-:-:S02]  /*09a0*/  MOV R8, UR14 ;  /* 0x0000000e00087c02 */ /* 0x000fc40008000f00 */
[----:B------:R-:W-:Y:S01]  /*09b0*/  MOV R9, UR15 ;  /* 0x0000000f00097c02 */ /* 0x000fe20008000f00 */
[----:B------:R-:W-:Y:S01]  /*09c0*/  @!P0 IMAD.WIDE.U32 R6, R17, 0x4, R6 ;  /* 0x0000000411068825 */ /* 0x000fe200078e0006 */
[----:B------:R-:W3:Y:S03]  /*09d0*/  @P1 LDG.E R14, desc[UR18][R14.64] ;  /* 0x000000120e0e1981 */ /* 0x000ee6000c1e1900 */
[----:B------:R-:W-:Y:S01]  /*09e0*/  @!P0 IMAD.WIDE R8, R19, 0x4, R8 ;  /* 0x0000000413088825 */ /* 0x000fe200078e0208 */
[----:B------:R-:W3:Y:S04]  /*09f0*/  @P1 LDG.E R2, desc[UR18][R2.64+0x4] ;  /* 0x0000041202021981 */ /* 0x000ee8000c1e1900 */
[----:B------:R-:W4:Y:S04]  /*0a00*/  @!P0 LDG.E R7, desc[UR18][R6.64] ;  /* 0x0000001206078981 */ /* 0x000f28000c1e1900 */
[----:B------:R-:W4:Y:S01]  /*0a10*/  @!P0 LDG.E R8, desc[UR18][R8.64] ;  /* 0x0000001208088981 */ /* 0x000f22000c1e1900 */
[----:B--2---:R-:W-:-:S04]  /*0a20*/  @P1 FFMA R11, R11, R4, R12 ;  /* 0x000000040b0b1223 */ /* 0x004fc8000000000c */
[----:B---3--:R-:W-:-:S04]  /*0a30*/  @P1 FFMA R12, R2, R14, R11 ;  /* 0x0000000e020c1223 */ /* 0x008fc8000000000b */
[----:B----4-:R-:W-:-:S07]  /*0a40*/  @!P0 FFMA R12, R7, R8, R12 ;  /* 0x00000008070c8223 */ /* 0x010fce000000000c */
.L_x_2:
[----:B------:R-:W1:Y:S01]  /*0a50*/  LDC.64 R2, c[0x0][0x390] ;  /* 0x0000e400ff027b82 */ /* 0x000e620000000a00 */
[----:B------:R-:W-:-:S05]  /*0a60*/  IADD3 R13, PT, PT, R0, R13, RZ ;  /* 0x0000000d000d7210 */ /* 0x000fca0007ffe0ff */
[----:B-1----:R-:W-:-:S05]  /*0a70*/  IMAD.WIDE R2, R13, 0x4, R2 ;  /* 0x000000040d027825 */ /* 0x002fca00078e0202 */
[----:B0-----:R-:W-:Y:S01]  /*0a80*/  STG.E desc[UR18][R2.64], R12 ;  /* 0x0000000c02007986 */ /* 0x001fe2000c101912 */
[----:B------:R-:W-:Y:S05]  /*0a90*/  EXIT ;  /* 0x000000000000794d */ /* 0x000fea0003800000 */
.L_x_4:
[----:B------:R-:W-:-:S00]  /*0aa0*/  BRA `(.L_x_4) ;  /* 0xfffffffc00fc7947 */ /* 0x000fc0000383ffff */
[----:B------:R-:W-:-:S00]  /*0ab0*/  NOP ;  /* 0x0000000000007918 */ /* 0x000fc00000000000 */
        /* <DEDUP_REMOVED lines=12> */
.L_x_5:


//--------------------- .nv.shared.reserved.0     --------------------------
	.section	.nv.shared.reserved.0,"aw",@nobits
	.weak		__nv_reservedSMEM_offset_0_alias
	.size		__nv_reservedSMEM_offset_0_alias, 0, 64
	.other		__nv_reservedSMEM_offset_0_alias,@"STO_CUDA_RESERVED_SHARED STV_DEFAULT"
__nv_reservedSMEM_offset_0_alias:
	.zero		0
	.zero		64


//--------------------- .nv.constant0._Z12matrixMulGPUPfS_S_i --------------------------
	.section	.nv.constant0._Z12matrixMulGPUPfS_S_i,"a",@progbits
	.sectionflags	@""
	.align	4
.nv.constant0._Z12matrixMulGPUPfS_S_i:
	.zero		924


//--------------------- SYMBOLS --------------------------

	.type		.nv.reservedSmem.offset0,@object
	.size		.nv.reservedSmem.offset0,0x4
